	.headerflags	@"EF_CUDA_TEXMODE_UNIFIED EF_CUDA_64BIT_ADDRESS EF_CUDA_ACCELERATORS EF_CUDA_SM90 EF_CUDA_VIRTUAL_SM(EF_CUDA_SM90)"
	.elftype	@"ET_EXEC"


//--------------------- .nv.info                  --------------------------
	.section	.nv.info,"",@"SHT_CUDA_INFO"
	.align	4


	//----- nvinfo : EIATTR_REGCOUNT
	.align		4
        /*0000*/ 	.byte	0x04, 0x2f
        /*0002*/ 	.short	(.L_2 - .L_1)
	.align		4
.L_1:
        /*0004*/ 	.word	index@(triton_poi_fused_add_native_group_norm_relu_37)
        /*0008*/ 	.word	0x00000016


	//----- nvinfo : EIATTR_MIN_STACK_SIZE
	.align		4
.L_2:
        /*000c*/ 	.byte	0x04, 0x12
        /*000e*/ 	.short	(.L_4 - .L_3)
	.align		4
.L_3:
        /*0010*/ 	.word	index@(triton_poi_fused_add_native_group_norm_relu_37)
        /*0014*/ 	.word	0x00000000


	//----- nvinfo : EIATTR_FRAME_SIZE
	.align		4
.L_4:
        /*0018*/ 	.byte	0x04, 0x11
        /*001a*/ 	.short	(.L_6 - .L_5)
	.align		4
.L_5:
        /*001c*/ 	.word	index@(triton_poi_fused_add_native_group_norm_relu_37)
        /*0020*/ 	.word	0x00000000


	//----- nvinfo : EIATTR_MIN_STACK_SIZE
	.align		4
.L_6:
        /*0024*/ 	.byte	0x04, 0x12
        /*0026*/ 	.short	(.L_8 - .L_7)
	.align		4
.L_7:
        /*0028*/ 	.word	index@(triton_poi_fused_add_native_group_norm_relu_37)
        /*002c*/ 	.word	0x00000000
.L_8:


//--------------------- .nv.info.triton_poi_fused_add_native_group_norm_relu_37 --------------------------
	.section	.nv.info.triton_poi_fused_add_native_group_norm_relu_37,"",@"SHT_CUDA_INFO"
	.sectionflags	@""
	.align	4


	//----- nvinfo : EIATTR_CUDA_API_VERSION
	.align		4
        /*0000*/ 	.byte	0x04, 0x37
        /*0002*/ 	.short	(.L_10 - .L_9)
.L_9:
        /*0004*/ 	.word	0x0000007c


	//----- nvinfo : EIATTR_KPARAM_INFO
	.align		4
.L_10:
        /*0008*/ 	.byte	0x04, 0x17
        /*000a*/ 	.short	(.L_12 - .L_11)
.L_11:
        /*000c*/ 	.word	0x00000000
        /*0010*/ 	.short	0x0007
        /*0012*/ 	.short	0x0038
        /*0014*/ 	.byte	0x00, 0xf0, 0x11, 0x00


	//----- nvinfo : EIATTR_KPARAM_INFO
	.align		4
.L_12:
        /*0018*/ 	.byte	0x04, 0x17
        /*001a*/ 	.short	(.L_14 - .L_13)
.L_13:
        /*001c*/ 	.word	0x00000000
        /*0020*/ 	.short	0x0006
        /*0022*/ 	.short	0x0030
        /*0024*/ 	.byte	0x00, 0xf4, 0x21, 0x00


	//----- nvinfo : EIATTR_KPARAM_INFO
	.align		4
.L_14:
        /*0028*/ 	.byte	0x04, 0x17
        /*002a*/ 	.short	(.L_16 - .L_15)
.L_15:
        /*002c*/ 	.word	0x00000000
        /*0030*/ 	.short	0x0005
        /*0032*/ 	.short	0x0028
        /*0034*/ 	.byte	0x00, 0xf4, 0x21, 0x00


	//----- nvinfo : EIATTR_KPARAM_INFO
	.align		4
.L_16:
        /*0038*/ 	.byte	0x04, 0x17
        /*003a*/ 	.short	(.L_18 - .L_17)
.L_17:
        /*003c*/ 	.word	0x00000000
        /*0040*/ 	.short	0x0004
        /*0042*/ 	.short	0x0020
        /*0044*/ 	.byte	0x00, 0xf4, 0x21, 0x00


	//----- nvinfo : EIATTR_KPARAM_INFO
	.align		4
.L_18:
        /*0048*/ 	.byte	0x04, 0x17
        /*004a*/ 	.short	(.L_20 - .L_19)
.L_19:
        /*004c*/ 	.word	0x00000000
        /*0050*/ 	.short	0x0003
        /*0052*/ 	.short	0x0018
        /*0054*/ 	.byte	0x00, 0xf4, 0x21, 0x00


	//----- nvinfo : EIATTR_KPARAM_INFO
	.align		4
.L_20:
        /*0058*/ 	.byte	0x04, 0x17
        /*005a*/ 	.short	(.L_22 - .L_21)
.L_21:
        /*005c*/ 	.word	0x00000000
        /*0060*/ 	.short	0x0002
        /*0062*/ 	.short	0x0010
        /*0064*/ 	.byte	0x00, 0xf4, 0x21, 0x00


	//----- nvinfo : EIATTR_KPARAM_INFO
	.align		4
.L_22:
        /*0068*/ 	.byte	0x04, 0x17
        /*006a*/ 	.short	(.L_24 - .L_23)
.L_23:
        /*006c*/ 	.word	0x00000000
        /*0070*/ 	.short	0x0001
        /*0072*/ 	.short	0x0008
        /*0074*/ 	.byte	0x00, 0xf4, 0x21, 0x00


	//----- nvinfo : EIATTR_KPARAM_INFO
	.align		4
.L_24:
        /*0078*/ 	.byte	0x04, 0x17
        /*007a*/ 	.short	(.L_26 - .L_25)
.L_25:
        /*007c*/ 	.word	0x00000000
        /*0080*/ 	.short	0x0000
        /*0082*/ 	.short	0x0000
        /*0084*/ 	.byte	0x00, 0xf4, 0x21, 0x00


	//----- nvinfo : EIATTR_SPARSE_MMA_MASK
	.align		4
.L_26:
        /*0088*/ 	.byte	0x03, 0x50
        /*008a*/ 	.short	0x0000


	//----- nvinfo : EIATTR_MAXREG_COUNT
	.align		4
        /*008c*/ 	.byte	0x03, 0x1b
        /*008e*/ 	.short	0x00ff


	//----- nvinfo : EIATTR_EXIT_INSTR_OFFSETS
	.align		4
        /*0090*/ 	.byte	0x04, 0x1c
        /*0092*/ 	.short	(.L_28 - .L_27)


	//   ....[0]....
.L_27:
        /*0094*/ 	.word	0x000003a0


	//----- nvinfo : EIATTR_REQNTID
	.align		4
.L_28:
        /*0098*/ 	.byte	0x04, 0x10
        /*009a*/ 	.short	(.L_30 - .L_29)
.L_29:
        /*009c*/ 	.word	0x00000100
        /*00a0*/ 	.word	0x00000001
        /*00a4*/ 	.word	0x00000001


	//----- nvinfo : EIATTR_CBANK_PARAM_SIZE
	.align		4
.L_30:
        /*00a8*/ 	.byte	0x03, 0x19
        /*00aa*/ 	.short	0x003c


	//----- nvinfo : EIATTR_PARAM_CBANK
	.align		4
        /*00ac*/ 	.byte	0x04, 0x0a
        /*00ae*/ 	.short	(.L_32 - .L_31)
	.align		4
.L_31:
        /*00b0*/ 	.word	index@(.nv.constant0.triton_poi_fused_add_native_group_norm_relu_37)
        /*00b4*/ 	.short	0x0210
        /*00b6*/ 	.short	0x003c


	//----- nvinfo : EIATTR_SW_WAR
	.align		4
.L_32:
        /*00b8*/ 	.byte	0x04, 0x36
        /*00ba*/ 	.short	(.L_34 - .L_33)
.L_33:
        /*00bc*/ 	.word	0x00000008
.L_34:


//--------------------- .nv.callgraph             --------------------------
	.section	.nv.callgraph,"",@"SHT_CUDA_CALLGRAPH"
	.align	4
	.sectionentsize	8
	.align		4
        /*0000*/ 	.word	0x00000000
	.align		4
        /*0004*/ 	.word	0xffffffff
	.align		4
        /*0008*/ 	.word	0x00000000
	.align		4
        /*000c*/ 	.word	0xfffffffe
	.align		4
        /*0010*/ 	.word	0x00000000
	.align		4
        /*0014*/ 	.word	0xfffffffd
	.align		4
        /*0018*/ 	.word	0x00000000
	.align		4
        /*001c*/ 	.word	0xfffffffc


//--------------------- .nv.constant4             --------------------------
	.section	.nv.constant4,"a",@progbits
	.align	8
	.align		8
.nv.constant4:
        /*0000*/ 	.dword	_$_str


//--------------------- .text.triton_poi_fused_add_native_group_norm_relu_37 --------------------------
	.section	.text.triton_poi_fused_add_native_group_norm_relu_37,"ax",@progbits
	.align	128
        .global         triton_poi_fused_add_native_group_norm_relu_37
        .type           triton_poi_fused_add_native_group_norm_relu_37,@function
        .size           triton_poi_fused_add_native_group_norm_relu_37,(.L_x_1 - triton_poi_fused_add_native_group_norm_relu_37)
        .other          triton_poi_fused_add_native_group_norm_relu_37,@"STO_CUDA_ENTRY STV_DEFAULT"
triton_poi_fused_add_native_group_norm_relu_37:
.text.triton_poi_fused_add_native_group_norm_relu_37:
[----:B------:R-:W-:Y:S01]  /*0000*/  LDC R1, c[0x0][0x28] ;  /* 0x00000a00ff017b82 */ /* 0x000fe20000000800 */
[----:B------:R-:W1:Y:S07]  /*0010*/  S2R R0, SR_TID.X ;  /* 0x0000000000007919 */ /* 0x000e6e0000002100 */
[----:B------:R-:W2:Y:S01]  /*0020*/  LDC.64 R6, c[0x0][0x220] ;  /* 0x00008800ff067b82 */ /* 0x000ea20000000a00 */
[----:B------:R-:W-:Y:S01]  /*0030*/  ULDC.64 UR4, c[0x0][0x208] ;  /* 0x0000820000047ab9 */ /* 0x000fe20000000a00 */
[----:B------:R-:W3:Y:S06]  /*0040*/  S2R R5, SR_CTAID.X ;  /* 0x0000000000057919 */ /* 0x000eec0000002500 */
[----:B------:R-:W4:Y:S08]  /*0050*/  LDC.64 R12, c[0x0][0x218] ;  /* 0x00008600ff0c7b82 */ /* 0x000f300000000a00 */
[----:B------:R-:W5:Y:S08]  /*0060*/  LDC.64 R8, c[0x0][0x210] ;  /* 0x00008400ff087b82 */ /* 0x000f700000000a00 */
[----:B------:R-:W2:Y:S01]  /*0070*/  LDC.64 R10, c[0x0][0x228] ;  /* 0x00008a00ff0a7b82 */ /* 0x000ea20000000a00 */
[----:B-1----:R-:W-:Y:S01]  /*0080*/  IMAD.SHL.U32 R0, R0, 0x2, RZ ;  /* 0x0000000200007824 */ /* 0x002fe200078e00ff */
[----:B---3--:R-:W-:-:S04]  /*0090*/  SHF.R.S32.HI R3, RZ, 0x16, R5 ;  /* 0x00000016ff037819 */ /* 0x008fc80000011405 */
[----:B------:R-:W-:Y:S02]  /*00a0*/  LOP3.LUT R0, R0, 0x1fe, RZ, 0xc0, !PT ;  /* 0x000001fe00007812 */ /* 0x000fe400078ec0ff */
[----:B------:R-:W-:Y:S02]  /*00b0*/  SGXT R3, R3, 0x1 ;  /* 0x000000010303781a */ /* 0x000fe40000000200 */
[----:B------:R-:W-:-:S04]  /*00c0*/  LEA R0, R5, R0, 0x9 ;  /* 0x0000000005007211 */ /* 0x000fc800078e48ff */
[CC--:B------:R-:W-:Y:S02]  /*00d0*/  LEA.HI R2, R3.reuse, R0.reuse, RZ, 0xb ;  /* 0x0000000003027211 */ /* 0x0c0fe400078f58ff */
[----:B------:R-:W-:Y:S02]  /*00e0*/  LEA.HI R3, R3, R0, RZ, 0xf ;  /* 0x0000000003037211 */ /* 0x000fe400078f78ff */
[----:B------:R-:W-:Y:S02]  /*00f0*/  LOP3.LUT R5, R2, 0xfffff800, RZ, 0xc0, !PT ;  /* 0xfffff80002057812 */ /* 0x000fe400078ec0ff */
[----:B------:R-:W-:-:S03]  /*0100*/  SHF.R.S32.HI R3, RZ, 0xf, R3 ;  /* 0x0000000fff037819 */ /* 0x000fc60000011403 */
[----:B------:R-:W-:-:S05]  /*0110*/  IMAD.IADD R5, R0, 0x1, -R5 ;  /* 0x0000000100057824 */ /* 0x000fca00078e0a05 */
[----:B------:R-:W-:-:S04]  /*0120*/  PRMT R2, R5, 0x9910, RZ ;  /* 0x0000991005027816 */ /* 0x000fc800000000ff */
[----:B------:R-:W-:-:S04]  /*0130*/  SHF.R.S32.HI R2, RZ, 0xf, R2 ;  /* 0x0000000fff027819 */ /* 0x000fc80000011402 */
[----:B------:R-:W-:-:S04]  /*0140*/  LOP3.LUT R2, R2, 0xffff, RZ, 0xc0, !PT ;  /* 0x0000ffff02027812 */ /* 0x000fc800078ec0ff */
[----:B------:R-:W-:-:S04]  /*0150*/  LEA.HI R2, R2, R5, RZ, 0x15 ;  /* 0x0000000502027211 */ /* 0x000fc800078fa8ff */
[----:B------:R-:W-:-:S04]  /*0160*/  PRMT R2, R2, 0x9910, RZ ;  /* 0x0000991002027816 */ /* 0x000fc800000000ff */
[----:B------:R-:W-:-:S04]  /*0170*/  SHF.R.S32.HI R2, RZ, 0x5, R2 ;  /* 0x00000005ff027819 */ /* 0x000fc80000011402 */
[----:B------:R-:W-:-:S04]  /*0180*/  PRMT R2, R2, 0x9910, RZ ;  /* 0x0000991002027816 */ /* 0x000fc800000000ff */
[----:B------:R-:W-:Y:S02]  /*0190*/  LEA R17, R3, R2, 0x6 ;  /* 0x0000000203117211 */ /* 0x000fe400078e30ff */
[----:B------:R-:W1:Y:S03]  /*01a0*/  LDC.64 R2, c[0x0][0x230] ;  /* 0x00008c00ff027b82 */ /* 0x000e660000000a00 */
[----:B--2---:R-:W-:-:S05]  /*01b0*/  IMAD.WIDE R14, R17, 0x4, R6 ;  /* 0x00000004110e7825 */ /* 0x004fca00078e0206 */
[----:B------:R-:W2:Y:S01]  /*01c0*/  LDC.64 R6, c[0x0][0x238] ;  /* 0x00008e00ff067b82 */ /* 0x000ea20000000a00 */
[----:B------:R-:W3:Y:S01]  /*01d0*/  LDG.E.EL R4, desc[UR4][R14.64] ;  /* 0x000000040e047981 */ /* 0x000ee2000c2e1900 */
[----:B----4-:R-:W-:-:S04]  /*01e0*/  IMAD.WIDE R12, R17, 0x4, R12 ;  /* 0x00000004110c7825 */ /* 0x010fc800078e020c */
[----:B-----5:R-:W-:Y:S02]  /*01f0*/  IMAD.WIDE R8, R0, 0x4, R8 ;  /* 0x0000000400087825 */ /* 0x020fe400078e0208 */
[----:B------:R-:W4:Y:S04]  /*0200*/  LDG.E.EL R12, desc[UR4][R12.64] ;  /* 0x000000040c0c7981 */ /* 0x000f28000c2e1900 */
[----:B------:R-:W4:Y:S01]  /*0210*/  LDG.E.64 R8, desc[UR4][R8.64] ;  /* 0x0000000408087981 */ /* 0x000f22000c1e1b00 */
[----:B0-----:R-:W-:-:S04]  /*0220*/  IMAD.WIDE R16, R5, 0x4, R10 ;  /* 0x0000000405107825 */ /* 0x001fc800078e020a */
[----:B-1----:R-:W-:Y:S02]  /*0230*/  IMAD.WIDE R18, R5, 0x4, R2 ;  /* 0x0000000405127825 */ /* 0x002fe400078e0202 */
[----:B------:R-:W5:Y:S02]  /*0240*/  LDG.E.EL.64 R2, desc[UR4][R16.64] ;  /* 0x0000000410027981 */ /* 0x000f64000c2e1b00 */
[----:B--2---:R-:W-:Y:S02]  /*0250*/  IMAD.WIDE R10, R0, 0x4, R6 ;  /* 0x00000004000a7825 */ /* 0x004fe400078e0206 */
[----:B------:R-:W5:Y:S04]  /*0260*/  LDG.E.EL.64 R6, desc[UR4][R18.64] ;  /* 0x0000000412067981 */ /* 0x000f68000c2e1b00 */
[----:B------:R-:W2:Y:S01]  /*0270*/  LDG.E.64 R10, desc[UR4][R10.64] ;  /* 0x000000040a0a7981 */ /* 0x000ea2000c1e1b00 */
[----:B------:R-:W-:-:S04]  /*0280*/  IMAD.MOV.U32 R5, RZ, RZ, 0x3b000000 ;  /* 0x3b000000ff057424 */ /* 0x000fc800078e00ff */
[----:B---3--:R-:W-:Y:S02]  /*0290*/  FFMA R14, R4, R5, 9.9999997473787516356e-06 ;  /* 0x3727c5ac040e7423 */ /* 0x008fe40000000005 */
[----:B------:R-:W0:Y:S04]  /*02a0*/  LDC.64 R4, c[0x0][0x240] ;  /* 0x00009000ff047b82 */ /* 0x000e280000000a00 */
[----:B------:R-:W1:Y:S01]  /*02b0*/  MUFU.RSQ R14, R14 ;  /* 0x0000000e000e7308 */ /* 0x000e620000001400 */
[--C-:B----4-:R-:W-:Y:S01]  /*02c0*/  FADD R9, R9, -R12.reuse ;  /* 0x8000000c09097221 */ /* 0x110fe20000000000 */
[----:B------:R-:W-:-:S03]  /*02d0*/  FADD R13, R8, -R12 ;  /* 0x8000000c080d7221 */ /* 0x000fc60000000000 */
[C---:B-1----:R-:W-:Y:S01]  /*02e0*/  FMUL R8, R14.reuse, R9 ;  /* 0x000000090e087220 */ /* 0x042fe20000400000 */
[----:B------:R-:W-:-:S03]  /*02f0*/  FMUL R13, R14, R13 ;  /* 0x0000000d0e0d7220 */ /* 0x000fc60000400000 */
[----:B-----5:R-:W-:Y:S01]  /*0300*/  FFMA R8, R3, R8, R7 ;  /* 0x0000000803087223 */ /* 0x020fe20000000007 */
[----:B------:R-:W-:-:S04]  /*0310*/  FFMA R13, R2, R13, R6 ;  /* 0x0000000d020d7223 */ /* 0x000fc80000000006 */
[----:B--2---:R-:W-:Y:S01]  /*0320*/  FSETP.GEU.AND P1, PT, R8, -R11, PT ;  /* 0x8000000b0800720b */ /* 0x004fe20003f2e000 */
[----:B------:R-:W-:Y:S01]  /*0330*/  FADD R8, R11, R8 ;  /* 0x000000080b087221 */ /* 0x000fe20000000000 */
[----:B------:R-:W-:Y:S01]  /*0340*/  FADD R2, R10, R13 ;  /* 0x0000000d0a027221 */ /* 0x000fe20000000000 */
[----:B------:R-:W-:Y:S01]  /*0350*/  FSETP.GEU.AND P0, PT, R13, -R10, PT ;  /* 0x8000000a0d00720b */ /* 0x000fe20003f0e000 */
[----:B0-----:R-:W-:Y:S02]  /*0360*/  IMAD.WIDE R4, R0, 0x4, R4 ;  /* 0x0000000400047825 */ /* 0x001fe400078e0204 */
[----:B------:R-:W-:Y:S02]  /*0370*/  FSEL R3, R8, RZ, P1 ;  /* 0x000000ff08037208 */ /* 0x000fe40000800000 */
[----:B------:R-:W-:-:S05]  /*0380*/  FSEL R2, R2, RZ, P0 ;  /* 0x000000ff02027208 */ /* 0x000fca0000000000 */
[----:B------:R-:W-:Y:S01]  /*0390*/  STG.E.64 desc[UR4][R4.64], R2 ;  /* 0x0000000204007986 */ /* 0x000fe2000c101b04 */
[----:B------:R-:W-:Y:S05]  /*03a0*/  EXIT ;  /* 0x000000000000794d */ /* 0x000fea0003800000 */
.L_x_0:
[----:B------:R-:W-:-:S00]  /*03b0*/  BRA `(.L_x_0) ;  /* 0xfffffffc00fc7947 */ /* 0x000fc0000383ffff */
[----:B------:R-:W-:-:S00]  /*03c0*/  NOP ;  /* 0x0000000000007918 */ /* 0x000fc00000000000 */
        /* <DEDUP_REMOVED lines=11> */
.L_x_1:


//--------------------- .nv.global.init           --------------------------
	.section	.nv.global.init,"aw",@progbits
.nv.global.init:
	.type		_$_str,@object
	.size		_$_str,(.L_0 - _$_str)
_$_str:
        /*0000*/ 	.byte	0x5f, 0x5f, 0x43, 0x55, 0x44, 0x41, 0x5f, 0x46, 0x54, 0x5a, 0x00
.L_0:


//--------------------- .nv.constant0.triton_poi_fused_add_native_group_norm_relu_37 --------------------------
	.section	.nv.constant0.triton_poi_fused_add_native_group_norm_relu_37,"a",@progbits
	.sectionflags	@""
	.align	4
.nv.constant0.triton_poi_fused_add_native_group_norm_relu_37:
	.zero		588
